//
// Generated by NVIDIA NVVM Compiler
//
// Compiler Build ID: CL-36424714
// Cuda compilation tools, release 13.0, V13.0.88
// Based on NVVM 20.0.0
//

.version 9.0
.target sm_100
.address_size 64

	// .globl	_Z5hellov
.extern .func  (.param .b32 func_retval0) vprintf
(
	.param .b64 vprintf_param_0,
	.param .b64 vprintf_param_1
)
;
.global .align 1 .b8 $str[34] = {72, 101, 108, 108, 111, 32, 102, 114, 111, 109, 32, 84, 104, 114, 101, 97, 100, 32, 37, 100, 32, 105, 110, 32, 98, 108, 111, 99, 107, 32, 37, 100, 10};

.visible .entry _Z5hellov()
{
	.local .align 8 .b8 	__local_depot0[8];
	.reg .b64 	%SP;
	.reg .b64 	%SPL;
	.reg .b32 	%r<5>;
	.reg .b64 	%rd<5>;

	mov.u64 	%SPL, __local_depot0;
	cvta.local.u64 	%SP, %SPL;
	add.u64 	%rd1, %SP, 0;
	add.u64 	%rd2, %SPL, 0;
	mov.u32 	%r1, %tid.x;
	mov.u32 	%r2, %ctaid.x;
	st.local.v2.u32 	[%rd2], {%r1, %r2};
	mov.u64 	%rd3, $str;
	cvta.global.u64 	%rd4, %rd3;
	{ // callseq 0, 0
	.param .b64 param0;
	st.param.b64 	[param0], %rd4;
	.param .b64 param1;
	st.param.b64 	[param1], %rd1;
	.param .b32 retval0;
	call.uni (retval0), 
	vprintf, 
	(
	param0, 
	param1
	);
	ld.param.b32 	%r3, [retval0];
	} // callseq 0
	ret;

}


// ===== COMPILED SASS (sm_100) =====

	.target	sm_100

	.elftype	@"ET_EXEC"


//--------------------- .note.nv.tkinfo           --------------------------
	.section	.note.nv.tkinfo,"",@"SHT_NOTE"
	.sectionflags	@"SHF_NOTE_NV_TKINFO"
	.tkinfo
        /*0018*/ 	.word	0x00000002
        /*0030*/ 	.string	""
        /*0030*/ 	.string	"ptxas"
        /*0030*/ 	.string	"Cuda compilation tools, release 13.0, V13.0.88"
        /*0030*/ 	.string	"Build cuda_13.0.r13.0/compiler.36424714_0"
        /*0030*/ 	.string	"-arch sm_100 -m 64 "



//--------------------- .note.nv.cuinfo           --------------------------
	.section	.note.nv.cuinfo,"",@"SHT_NOTE"
	.sectionflags	@"SHF_NOTE_NV_CUINFO"
        /*0018*/ 	.short	0x0002
        /*001a*/ 	.short	0x0064
        /*001c*/ 	.short	0x0082
	.zero		2


//--------------------- .nv.info                  --------------------------
	.section	.nv.info,"",@"SHT_CUDA_INFO"
	.align	4


	//----- nvinfo : EIATTR_REGCOUNT
	.align		4
        /*0000*/ 	.byte	0x04, 0x2f
        /*0002*/ 	.short	(.L_2 - .L_1)
	.align		4
.L_1:
        /*0004*/ 	.word	index@(_Z5hellov)
        /*0008*/ 	.word	0x00000018


	//----- nvinfo : EIATTR_FRAME_SIZE
	.align		4
.L_2:
        /*000c*/ 	.byte	0x04, 0x11
        /*000e*/ 	.short	(.L_4 - .L_3)
	.align		4
.L_3:
        /*0010*/ 	.word	index@(_Z5hellov)
        /*0014*/ 	.word	0x00000008


	//----- nvinfo : EIATTR_MIN_STACK_SIZE
	.align		4
.L_4:
        /*0018*/ 	.byte	0x04, 0x12
        /*001a*/ 	.short	(.L_6 - .L_5)
	.align		4
.L_5:
        /*001c*/ 	.word	index@(_Z5hellov)
        /*0020*/ 	.word	0x00000008
.L_6:


//--------------------- .nv.compat                --------------------------
	.section	.nv.compat,"",@"SHT_CUDA_COMPAT_INFO"
	.align	4
        /*0000*/ 	.byte	0x02, 0x09, 0x00, 0x00, 0x02, 0x02, 0x01, 0x00, 0x02, 0x05, 0x05, 0x00, 0x03, 0x07, 0x01, 0x01
        /*0010*/ 	.byte	0x02, 0x03, 0x00, 0x00, 0x02, 0x06, 0x01, 0x00, 0x04, 0x0b, 0x08, 0x00, 0x09, 0x00, 0x00, 0x00
        /*0020*/ 	.byte	0x00, 0x00, 0x00, 0x00


//--------------------- .nv.info._Z5hellov        --------------------------
	.section	.nv.info._Z5hellov,"",@"SHT_CUDA_INFO"
	.sectionflags	@""
	.align	4


	//----- nvinfo : EIATTR_CUDA_API_VERSION
	.align		4
        /*0000*/ 	.byte	0x04, 0x37
        /*0002*/ 	.short	(.L_8 - .L_7)
.L_7:
        /*0004*/ 	.word	0x00000082


	//----- nvinfo : EIATTR_SPARSE_MMA_MASK
	.align		4
.L_8:
        /*0008*/ 	.byte	0x03, 0x50
        /*000a*/ 	.short	0x0000


	//----- nvinfo : EIATTR_MAXREG_COUNT
	.align		4
        /*000c*/ 	.byte	0x03, 0x1b
        /*000e*/ 	.short	0x00ff


	//----- nvinfo : EIATTR_EXTERNS
	.align		4
        /*0010*/ 	.byte	0x04, 0x0f
        /*0012*/ 	.short	(.L_10 - .L_9)


	//   ....[0]....
	.align		4
.L_9:
        /*0014*/ 	.word	index@(vprintf)


	//----- nvinfo : EIATTR_MERCURY_ISA_VERSION
	.align		4
.L_10:
        /*0018*/ 	.byte	0x03, 0x5f
        /*001a*/ 	.short	0x0101


	//----- nvinfo : EIATTR_VRC_CTA_INIT_COUNT
	.align		4
        /*001c*/ 	.byte	0x02, 0x4a
	.zero		1
	.zero		1


	//----- nvinfo : EIATTR_SYSCALL_OFFSETS
	.align		4
        /*0020*/ 	.byte	0x04, 0x46
        /*0022*/ 	.short	(.L_12 - .L_11)


	//   ....[0]....
.L_11:
        /*0024*/ 	.word	0x000000f0


	//----- nvinfo : EIATTR_EXIT_INSTR_OFFSETS
	.align		4
.L_12:
        /*0028*/ 	.byte	0x04, 0x1c
        /*002a*/ 	.short	(.L_14 - .L_13)


	//   ....[0]....
.L_13:
        /*002c*/ 	.word	0x00000100


	//----- nvinfo : EIATTR_SW_WAR
	.align		4
.L_14:
        /*0030*/ 	.byte	0x04, 0x36
        /*0032*/ 	.short	(.L_16 - .L_15)
.L_15:
        /*0034*/ 	.word	0x00000008
.L_16:


//--------------------- .nv.callgraph             --------------------------
	.section	.nv.callgraph,"",@"SHT_CUDA_CALLGRAPH"
	.align	4
	.sectionentsize	8
	.align		4
        /*0000*/ 	.word	0x00000000
	.align		4
        /*0004*/ 	.word	0xffffffff
	.align		4
        /*0008*/ 	.word	index@(_Z5hellov)
	.align		4
        /*000c*/ 	.word	index@(vprintf)
	.align		4
        /*0010*/ 	.word	0x00000000
	.align		4
        /*0014*/ 	.word	0xfffffffe
	.align		4
        /*0018*/ 	.word	0x00000000
	.align		4
        /*001c*/ 	.word	0xfffffffd
	.align		4
        /*0020*/ 	.word	0x00000000
	.align		4
        /*0024*/ 	.word	0xfffffffc


//--------------------- .nv.constant4             --------------------------
	.section	.nv.constant4,"a",@progbits
	.align	8
	.align		8
.nv.constant4:
        /*0000*/ 	.dword	vprintf
	.align		8
        /*0008*/ 	.dword	$str


//--------------------- .text._Z5hellov           --------------------------
	.section	.text._Z5hellov,"ax",@progbits
	.align	128
        .global         _Z5hellov
        .type           _Z5hellov,@function
        .size           _Z5hellov,(.L_x_2 - _Z5hellov)
        .other          _Z5hellov,@"STO_CUDA_ENTRY STV_DEFAULT"
_Z5hellov:
.text._Z5hellov:
[----:B------:R-:W0:Y:S01]  /*0000*/  LDC R1, c[0x0][0x37c] ;  /* 0x0000df00ff017b82 */ /* 0x000e220000000800 */
[----:B------:R-:W1:Y:S01]  /*0010*/  S2R R8, SR_TID.X ;  /* 0x0000000000087919 */ /* 0x000e620000002100 */
[----:B0-----:R-:W-:Y:S01]  /*0020*/  VIADD R1, R1, 0xfffffff8 ;  /* 0xfffffff801017836 */ /* 0x001fe20000000000 */
[----:B------:R-:W-:Y:S01]  /*0030*/  MOV R0, 0x0 ;  /* 0x0000000000007802 */ /* 0x000fe20000000f00 */
[----:B------:R-:W0:Y:S01]  /*0040*/  LDCU UR4, c[0x0][0x2f8] ;  /* 0x00005f00ff0477ac */ /* 0x000e220008000800 */
[----:B------:R-:W1:Y:S03]  /*0050*/  S2R R9, SR_CTAID.X ;  /* 0x0000000000097919 */ /* 0x000e660000002500 */
[----:B------:R2:W3:Y:S01]  /*0060*/  LDC.64 R2, c[0x4][R0] ;  /* 0x0100000000027b82 */ /* 0x0004e20000000a00 */
[----:B------:R-:W4:Y:S01]  /*0070*/  LDCU.64 UR6, c[0x4][0x8] ;  /* 0x01000100ff0677ac */ /* 0x000f220008000a00 */
[----:B------:R-:W5:Y:S01]  /*0080*/  LDCU UR5, c[0x0][0x2fc] ;  /* 0x00005f80ff0577ac */ /* 0x000f620008000800 */
[----:B0-----:R-:W-:Y:S01]  /*0090*/  IADD3 R6, P0, PT, R1, UR4, RZ ;  /* 0x0000000401067c10 */ /* 0x001fe2000ff1e0ff */
[----:B----4-:R-:W-:Y:S01]  /*00a0*/  IMAD.U32 R4, RZ, RZ, UR6 ;  /* 0x00000006ff047e24 */ /* 0x010fe2000f8e00ff */
[----:B------:R-:W-:-:S03]  /*00b0*/  MOV R5, UR7 ;  /* 0x0000000700057c02 */ /* 0x000fc60008000f00 */
[----:B-----5:R-:W-:Y:S01]  /*00c0*/  IMAD.X R7, RZ, RZ, UR5, P0 ;  /* 0x00000005ff077e24 */ /* 0x020fe200080e06ff */
[----:B-1----:R2:W-:Y:S07]  /*00d0*/  STL.64 [R1], R8 ;  /* 0x0000000801007387 */ /* 0x0025ee0000100a00 */
[----:B------:R-:W-:-:S07]  /*00e0*/  LEPC R20, `(.L_x_0) ;  /* 0x000000001014794e */ /* 0x000fce0000000000 */
[----:B--23--:R-:W-:Y:S05]  /*00f0*/  CALL.ABS.NOINC R2 ;  /* 0x0000000002007343 */ /* 0x00cfea0003c00000 */
.L_x_0:
[----:B------:R-:W-:Y:S05]  /*0100*/  EXIT ;  /* 0x000000000000794d */ /* 0x000fea0003800000 */
.L_x_1:
[----:B------:R-:W-:-:S00]  /*0110*/  BRA `(.L_x_1) ;  /* 0xfffffffc00fc7947 */ /* 0x000fc0000383ffff */
[----:B------:R-:W-:-:S00]  /*0120*/  NOP ;  /* 0x0000000000007918 */ /* 0x000fc00000000000 */
        /* <DEDUP_REMOVED lines=13> */
.L_x_2:


//--------------------- .nv.global.init           --------------------------
	.section	.nv.global.init,"aw",@progbits
.nv.global.init:
	.type		$str,@object
	.size		$str,(.L_0 - $str)
$str:
        /*0000*/ 	.byte	0x48, 0x65, 0x6c, 0x6c, 0x6f, 0x20, 0x66, 0x72, 0x6f, 0x6d, 0x20, 0x54, 0x68, 0x72, 0x65, 0x61
        /*0010*/ 	.byte	0x64, 0x20, 0x25, 0x64, 0x20, 0x69, 0x6e, 0x20, 0x62, 0x6c, 0x6f, 0x63, 0x6b, 0x20, 0x25, 0x64
        /*0020*/ 	.byte	0x0a, 0x00
.L_0:


//--------------------- .nv.shared.reserved.0     --------------------------
	.section	.nv.shared.reserved.0,"aw",@nobits
	.weak		__nv_reservedSMEM_offset_0_alias
	.size		__nv_reservedSMEM_offset_0_alias, 0, 64
	.other		__nv_reservedSMEM_offset_0_alias,@"STO_CUDA_RESERVED_SHARED STV_DEFAULT"
__nv_reservedSMEM_offset_0_alias:
	.zero		0
	.zero		64


//--------------------- .nv.constant0._Z5hellov   --------------------------
	.section	.nv.constant0._Z5hellov,"a",@progbits
	.sectionflags	@""
	.align	4
.nv.constant0._Z5hellov:
	.zero		896


//--------------------- SYMBOLS --------------------------

	.type		.nv.reservedSmem.offset0,@object
	.size		.nv.reservedSmem.offset0,0x4
	.type		vprintf,@function
